//
// Generated by NVIDIA NVVM Compiler
//
// Compiler Build ID: CL-36424714
// Cuda compilation tools, release 13.0, V13.0.88
// Based on NVVM 20.0.0
//

.version 9.0
.target sm_100
.address_size 64

	// .globl	_Z13square_matrixPfS_ii

.visible .entry _Z13square_matrixPfS_ii(
	.param .u64 .ptr .align 1 _Z13square_matrixPfS_ii_param_0,
	.param .u64 .ptr .align 1 _Z13square_matrixPfS_ii_param_1,
	.param .u32 _Z13square_matrixPfS_ii_param_2,
	.param .u32 _Z13square_matrixPfS_ii_param_3
)
{
	.reg .pred 	%p<4>;
	.reg .b32 	%r<12>;
	.reg .b32 	%f<3>;
	.reg .b64 	%rd<8>;

	ld.param.u64 	%rd1, [_Z13square_matrixPfS_ii_param_0];
	ld.param.u64 	%rd2, [_Z13square_matrixPfS_ii_param_1];
	ld.param.u32 	%r3, [_Z13square_matrixPfS_ii_param_2];
	ld.param.u32 	%r4, [_Z13square_matrixPfS_ii_param_3];
	mov.u32 	%r5, %ctaid.y;
	mov.u32 	%r6, %ntid.y;
	mov.u32 	%r7, %tid.y;
	mad.lo.s32 	%r1, %r5, %r6, %r7;
	mov.u32 	%r8, %ctaid.x;
	mov.u32 	%r9, %ntid.x;
	mov.u32 	%r10, %tid.x;
	mad.lo.s32 	%r2, %r8, %r9, %r10;
	setp.ge.s32 	%p1, %r1, %r4;
	setp.ge.s32 	%p2, %r2, %r3;
	or.pred  	%p3, %p2, %p1;
	@%p3 bra 	$L__BB0_2;
	cvta.to.global.u64 	%rd3, %rd1;
	cvta.to.global.u64 	%rd4, %rd2;
	mad.lo.s32 	%r11, %r3, %r1, %r2;
	mul.wide.s32 	%rd5, %r11, 4;
	add.s64 	%rd6, %rd3, %rd5;
	ld.global.f32 	%f1, [%rd6];
	mul.f32 	%f2, %f1, %f1;
	add.s64 	%rd7, %rd4, %rd5;
	st.global.f32 	[%rd7], %f2;
$L__BB0_2:
	ret;

}


// ===== COMPILED SASS (sm_100) =====

	.target	sm_100

	.elftype	@"ET_EXEC"


//--------------------- .note.nv.tkinfo           --------------------------
	.section	.note.nv.tkinfo,"",@"SHT_NOTE"
	.sectionflags	@"SHF_NOTE_NV_TKINFO"
	.tkinfo
        /*0018*/ 	.word	0x00000002
        /*0030*/ 	.string	""
        /*0030*/ 	.string	"ptxas"
        /*0030*/ 	.string	"Cuda compilation tools, release 13.0, V13.0.88"
        /*0030*/ 	.string	"Build cuda_13.0.r13.0/compiler.36424714_0"
        /*0030*/ 	.string	"-arch sm_100 -m 64 "



//--------------------- .note.nv.cuinfo           --------------------------
	.section	.note.nv.cuinfo,"",@"SHT_NOTE"
	.sectionflags	@"SHF_NOTE_NV_CUINFO"
        /*0018*/ 	.short	0x0002
        /*001a*/ 	.short	0x0064
        /*001c*/ 	.short	0x0082
	.zero		2


//--------------------- .nv.info                  --------------------------
	.section	.nv.info,"",@"SHT_CUDA_INFO"
	.align	4


	//----- nvinfo : EIATTR_REGCOUNT
	.align		4
        /*0000*/ 	.byte	0x04, 0x2f
        /*0002*/ 	.short	(.L_1 - .L_0)
	.align		4
.L_0:
        /*0004*/ 	.word	index@(_Z13square_matrixPfS_ii)
        /*0008*/ 	.word	0x0000000a


	//----- nvinfo : EIATTR_FRAME_SIZE
	.align		4
.L_1:
        /*000c*/ 	.byte	0x04, 0x11
        /*000e*/ 	.short	(.L_3 - .L_2)
	.align		4
.L_2:
        /*0010*/ 	.word	index@(_Z13square_matrixPfS_ii)
        /*0014*/ 	.word	0x00000000


	//----- nvinfo : EIATTR_MIN_STACK_SIZE
	.align		4
.L_3:
        /*0018*/ 	.byte	0x04, 0x12
        /*001a*/ 	.short	(.L_5 - .L_4)
	.align		4
.L_4:
        /*001c*/ 	.word	index@(_Z13square_matrixPfS_ii)
        /*0020*/ 	.word	0x00000000
.L_5:


//--------------------- .nv.compat                --------------------------
	.section	.nv.compat,"",@"SHT_CUDA_COMPAT_INFO"
	.align	4
        /*0000*/ 	.byte	0x02, 0x09, 0x00, 0x00, 0x02, 0x02, 0x01, 0x00, 0x02, 0x05, 0x05, 0x00, 0x03, 0x07, 0x01, 0x01
        /*0010*/ 	.byte	0x02, 0x03, 0x00, 0x00, 0x02, 0x06, 0x01, 0x00, 0x04, 0x0b, 0x08, 0x00, 0x09, 0x00, 0x00, 0x00
        /*0020*/ 	.byte	0x00, 0x00, 0x00, 0x00


//--------------------- .nv.info._Z13square_matrixPfS_ii --------------------------
	.section	.nv.info._Z13square_matrixPfS_ii,"",@"SHT_CUDA_INFO"
	.sectionflags	@""
	.align	4


	//----- nvinfo : EIATTR_CUDA_API_VERSION
	.align		4
        /*0000*/ 	.byte	0x04, 0x37
        /*0002*/ 	.short	(.L_7 - .L_6)
.L_6:
        /*0004*/ 	.word	0x00000082


	//----- nvinfo : EIATTR_KPARAM_INFO
	.align		4
.L_7:
        /*0008*/ 	.byte	0x04, 0x17
        /*000a*/ 	.short	(.L_9 - .L_8)
.L_8:
        /*000c*/ 	.word	0x00000000
        /*0010*/ 	.short	0x0003
        /*0012*/ 	.short	0x0014
        /*0014*/ 	.byte	0x00, 0xf0, 0x11, 0x00


	//----- nvinfo : EIATTR_KPARAM_INFO
	.align		4
.L_9:
        /*0018*/ 	.byte	0x04, 0x17
        /*001a*/ 	.short	(.L_11 - .L_10)
.L_10:
        /*001c*/ 	.word	0x00000000
        /*0020*/ 	.short	0x0002
        /*0022*/ 	.short	0x0010
        /*0024*/ 	.byte	0x00, 0xf0, 0x11, 0x00


	//----- nvinfo : EIATTR_KPARAM_INFO
	.align		4
.L_11:
        /*0028*/ 	.byte	0x04, 0x17
        /*002a*/ 	.short	(.L_13 - .L_12)
.L_12:
        /*002c*/ 	.word	0x00000000
        /*0030*/ 	.short	0x0001
        /*0032*/ 	.short	0x0008
        /*0034*/ 	.byte	0x00, 0xf5, 0x21, 0x00


	//----- nvinfo : EIATTR_KPARAM_INFO
	.align		4
.L_13:
        /*0038*/ 	.byte	0x04, 0x17
        /*003a*/ 	.short	(.L_15 - .L_14)
.L_14:
        /*003c*/ 	.word	0x00000000
        /*0040*/ 	.short	0x0000
        /*0042*/ 	.short	0x0000
        /*0044*/ 	.byte	0x00, 0xf5, 0x21, 0x00


	//----- nvinfo : EIATTR_SPARSE_MMA_MASK
	.align		4
.L_15:
        /*0048*/ 	.byte	0x03, 0x50
        /*004a*/ 	.short	0x0000


	//----- nvinfo : EIATTR_MAXREG_COUNT
	.align		4
        /*004c*/ 	.byte	0x03, 0x1b
        /*004e*/ 	.short	0x00ff


	//----- nvinfo : EIATTR_MERCURY_ISA_VERSION
	.align		4
        /*0050*/ 	.byte	0x03, 0x5f
        /*0052*/ 	.short	0x0101


	//----- nvinfo : EIATTR_VRC_CTA_INIT_COUNT
	.align		4
        /*0054*/ 	.byte	0x02, 0x4a
	.zero		1
	.zero		1


	//----- nvinfo : EIATTR_EXIT_INSTR_OFFSETS
	.align		4
        /*0058*/ 	.byte	0x04, 0x1c
        /*005a*/ 	.short	(.L_17 - .L_16)


	//   ....[0]....
.L_16:
        /*005c*/ 	.word	0x000000c0


	//   ....[1]....
        /*0060*/ 	.word	0x00000160


	//----- nvinfo : EIATTR_CBANK_PARAM_SIZE
	.align		4
.L_17:
        /*0064*/ 	.byte	0x03, 0x19
        /*0066*/ 	.short	0x0018


	//----- nvinfo : EIATTR_PARAM_CBANK
	.align		4
        /*0068*/ 	.byte	0x04, 0x0a
        /*006a*/ 	.short	(.L_19 - .L_18)
	.align		4
.L_18:
        /*006c*/ 	.word	index@(.nv.constant0._Z13square_matrixPfS_ii)
        /*0070*/ 	.short	0x0380
        /*0072*/ 	.short	0x0018


	//----- nvinfo : EIATTR_SW_WAR
	.align		4
.L_19:
        /*0074*/ 	.byte	0x04, 0x36
        /*0076*/ 	.short	(.L_21 - .L_20)
.L_20:
        /*0078*/ 	.word	0x00000008
.L_21:


//--------------------- .nv.callgraph             --------------------------
	.section	.nv.callgraph,"",@"SHT_CUDA_CALLGRAPH"
	.align	4
	.sectionentsize	8
	.align		4
        /*0000*/ 	.word	0x00000000
	.align		4
        /*0004*/ 	.word	0xffffffff
	.align		4
        /*0008*/ 	.word	0x00000000
	.align		4
        /*000c*/ 	.word	0xfffffffe
	.align		4
        /*0010*/ 	.word	0x00000000
	.align		4
        /*0014*/ 	.word	0xfffffffd
	.align		4
        /*0018*/ 	.word	0x00000000
	.align		4
        /*001c*/ 	.word	0xfffffffc


//--------------------- .text._Z13square_matrixPfS_ii --------------------------
	.section	.text._Z13square_matrixPfS_ii,"ax",@progbits
	.align	128
        .global         _Z13square_matrixPfS_ii
        .type           _Z13square_matrixPfS_ii,@function
        .size           _Z13square_matrixPfS_ii,(.L_x_1 - _Z13square_matrixPfS_ii)
        .other          _Z13square_matrixPfS_ii,@"STO_CUDA_ENTRY STV_DEFAULT"
_Z13square_matrixPfS_ii:
.text._Z13square_matrixPfS_ii:
[----:B------:R-:W-:Y:S01]  /*0000*/  LDC R1, c[0x0][0x37c] ;  /* 0x0000df00ff017b82 */ /* 0x000fe20000000800 */
[----:B------:R-:W0:Y:S07]  /*0010*/  S2R R3, SR_TID.Y ;  /* 0x0000000000037919 */ /* 0x000e2e0000002200 */
[----:B------:R-:W0:Y:S01]  /*0020*/  S2UR UR4, SR_CTAID.Y ;  /* 0x00000000000479c3 */ /* 0x000e220000002600 */
[----:B------:R-:W1:Y:S01]  /*0030*/  LDCU.64 UR6, c[0x0][0x390] ;  /* 0x00007200ff0677ac */ /* 0x000e620008000a00 */
[----:B------:R-:W2:Y:S06]  /*0040*/  S2R R2, SR_TID.X ;  /* 0x0000000000027919 */ /* 0x000eac0000002100 */
[----:B------:R-:W0:Y:S08]  /*0050*/  LDC R0, c[0x0][0x364] ;  /* 0x0000d900ff007b82 */ /* 0x000e300000000800 */
[----:B------:R-:W2:Y:S08]  /*0060*/  S2UR UR5, SR_CTAID.X ;  /* 0x00000000000579c3 */ /* 0x000eb00000002500 */
[----:B------:R-:W2:Y:S01]  /*0070*/  LDC R5, c[0x0][0x360] ;  /* 0x0000d800ff057b82 */ /* 0x000ea20000000800 */
[----:B0-----:R-:W-:-:S05]  /*0080*/  IMAD R0, R0, UR4, R3 ;  /* 0x0000000400007c24 */ /* 0x001fca000f8e0203 */
[----:B-1----:R-:W-:Y:S01]  /*0090*/  ISETP.GE.AND P0, PT, R0, UR7, PT ;  /* 0x0000000700007c0c */ /* 0x002fe2000bf06270 */
[----:B--2---:R-:W-:-:S05]  /*00a0*/  IMAD R5, R5, UR5, R2 ;  /* 0x0000000505057c24 */ /* 0x004fca000f8e0202 */
[----:B------:R-:W-:-:S13]  /*00b0*/  ISETP.GE.OR P0, PT, R5, UR6, P0 ;  /* 0x0000000605007c0c */ /* 0x000fda0008706670 */
[----:B------:R-:W-:Y:S05]  /*00c0*/  @P0 EXIT ;  /* 0x000000000000094d */ /* 0x000fea0003800000 */
[----:B------:R-:W0:Y:S01]  /*00d0*/  LDC.64 R2, c[0x0][0x380] ;  /* 0x0000e000ff027b82 */ /* 0x000e220000000a00 */
[----:B------:R-:W1:Y:S01]  /*00e0*/  LDCU.64 UR4, c[0x0][0x358] ;  /* 0x00006b00ff0477ac */ /* 0x000e620008000a00 */
[----:B------:R-:W-:-:S06]  /*00f0*/  IMAD R7, R0, UR6, R5 ;  /* 0x0000000600077c24 */ /* 0x000fcc000f8e0205 */
[----:B------:R-:W2:Y:S01]  /*0100*/  LDC.64 R4, c[0x0][0x388] ;  /* 0x0000e200ff047b82 */ /* 0x000ea20000000a00 */
[----:B0-----:R-:W-:-:S06]  /*0110*/  IMAD.WIDE R2, R7, 0x4, R2 ;  /* 0x0000000407027825 */ /* 0x001fcc00078e0202 */
[----:B-1----:R-:W3:Y:S01]  /*0120*/  LDG.E R2, desc[UR4][R2.64] ;  /* 0x0000000402027981 */ /* 0x002ee2000c1e1900 */
[----:B--2---:R-:W-:-:S04]  /*0130*/  IMAD.WIDE R4, R7, 0x4, R4 ;  /* 0x0000000407047825 */ /* 0x004fc800078e0204 */
[----:B---3--:R-:W-:-:S05]  /*0140*/  FMUL R7, R2, R2 ;  /* 0x0000000202077220 */ /* 0x008fca0000400000 */
[----:B------:R-:W-:Y:S01]  /*0150*/  STG.E desc[UR4][R4.64], R7 ;  /* 0x0000000704007986 */ /* 0x000fe2000c101904 */
[----:B------:R-:W-:Y:S05]  /*0160*/  EXIT ;  /* 0x000000000000794d */ /* 0x000fea0003800000 */
.L_x_0:
[----:B------:R-:W-:-:S00]  /*0170*/  BRA `(.L_x_0) ;  /* 0xfffffffc00fc7947 */ /* 0x000fc0000383ffff */
[----:B------:R-:W-:-:S00]  /*0180*/  NOP ;  /* 0x0000000000007918 */ /* 0x000fc00000000000 */
[----:B------:R-:W-:-:S00]  /*0190*/  NOP ;  /* 0x0000000000007918 */ /* 0x000fc00000000000 */
[----:B------:R-:W-:-:S00]  /*01a0*/  NOP ;  /* 0x0000000000007918 */ /* 0x000fc00000000000 */
[----:B------:R-:W-:-:S00]  /*01b0*/  NOP ;  /* 0x0000000000007918 */ /* 0x000fc00000000000 */
[----:B------:R-:W-:-:S00]  /*01c0*/  NOP ;  /* 0x0000000000007918 */ /* 0x000fc00000000000 */
[----:B------:R-:W-:-:S00]  /*01d0*/  NOP ;  /* 0x0000000000007918 */ /* 0x000fc00000000000 */
[----:B------:R-:W-:-:S00]  /*01e0*/  NOP ;  /* 0x0000000000007918 */ /* 0x000fc00000000000 */
[----:B------:R-:W-:-:S00]  /*01f0*/  NOP ;  /* 0x0000000000007918 */ /* 0x000fc00000000000 */
.L_x_1:


//--------------------- .nv.shared.reserved.0     --------------------------
	.section	.nv.shared.reserved.0,"aw",@nobits
	.weak		__nv_reservedSMEM_offset_0_alias
	.size		__nv_reservedSMEM_offset_0_alias, 0, 64
	.other		__nv_reservedSMEM_offset_0_alias,@"STO_CUDA_RESERVED_SHARED STV_DEFAULT"
__nv_reservedSMEM_offset_0_alias:
	.zero		0
	.zero		64


//--------------------- .nv.constant0._Z13square_matrixPfS_ii --------------------------
	.section	.nv.constant0._Z13square_matrixPfS_ii,"a",@progbits
	.sectionflags	@""
	.align	4
.nv.constant0._Z13square_matrixPfS_ii:
	.zero		920


//--------------------- SYMBOLS --------------------------

	.type		.nv.reservedSmem.offset0,@object
	.size		.nv.reservedSmem.offset0,0x4
